//
// Generated by NVIDIA NVVM Compiler
//
// Compiler Build ID: CL-36424714
// Cuda compilation tools, release 13.0, V13.0.88
// Based on NVVM 20.0.0
//

.version 9.0
.target sm_100
.address_size 64

	// .globl	_Z6kernelPi
.extern .func  (.param .b32 func_retval0) vprintf
(
	.param .b64 vprintf_param_0,
	.param .b64 vprintf_param_1
)
;
.global .align 1 .b8 $str[77] = {97, 95, 105, 32, 61, 32, 37, 48, 50, 100, 32, 64, 98, 108, 111, 99, 107, 73, 100, 120, 61, 91, 37, 100, 44, 32, 37, 100, 93, 32, 61, 32, 91, 37, 100, 93, 32, 116, 104, 114, 101, 97, 100, 73, 100, 120, 61, 91, 37, 100, 44, 32, 37, 100, 93, 32, 61, 32, 91, 37, 100, 93, 32, 105, 110, 100, 101, 120, 32, 61, 32, 91, 37, 100, 93, 10};

.visible .entry _Z6kernelPi(
	.param .u64 .ptr .align 1 _Z6kernelPi_param_0
)
{
	.local .align 16 .b8 	__local_depot0[32];
	.reg .b64 	%SP;
	.reg .b64 	%SPL;
	.reg .b32 	%r<15>;
	.reg .b64 	%rd<9>;

	mov.u64 	%SPL, __local_depot0;
	cvta.local.u64 	%SP, %SPL;
	ld.param.u64 	%rd1, [_Z6kernelPi_param_0];
	cvta.to.global.u64 	%rd2, %rd1;
	add.u64 	%rd3, %SP, 0;
	add.u64 	%rd4, %SPL, 0;
	mov.u32 	%r1, %ntid.x;
	mov.u32 	%r2, %ntid.y;
	mul.lo.s32 	%r3, %r1, %r2;
	mov.u32 	%r4, %ctaid.y;
	mov.u32 	%r5, %nctaid.x;
	mov.u32 	%r6, %ctaid.x;
	mad.lo.s32 	%r7, %r4, %r5, %r6;
	mov.u32 	%r8, %tid.x;
	mov.u32 	%r9, %tid.y;
	mad.lo.s32 	%r10, %r8, %r1, %r9;
	mad.lo.s32 	%r11, %r3, %r7, %r10;
	mul.wide.s32 	%rd5, %r11, 4;
	add.s64 	%rd6, %rd2, %rd5;
	ld.global.u32 	%r12, [%rd6];
	st.local.v4.u32 	[%rd4], {%r12, %r6, %r4, %r7};
	st.local.v4.u32 	[%rd4+16], {%r8, %r9, %r10, %r11};
	mov.u64 	%rd7, $str;
	cvta.global.u64 	%rd8, %rd7;
	{ // callseq 0, 0
	.param .b64 param0;
	st.param.b64 	[param0], %rd8;
	.param .b64 param1;
	st.param.b64 	[param1], %rd3;
	.param .b32 retval0;
	call.uni (retval0), 
	vprintf, 
	(
	param0, 
	param1
	);
	ld.param.b32 	%r13, [retval0];
	} // callseq 0
	ret;

}


// ===== COMPILED SASS (sm_100) =====

	.target	sm_100

	.elftype	@"ET_EXEC"


//--------------------- .note.nv.tkinfo           --------------------------
	.section	.note.nv.tkinfo,"",@"SHT_NOTE"
	.sectionflags	@"SHF_NOTE_NV_TKINFO"
	.tkinfo
        /*0018*/ 	.word	0x00000002
        /*0030*/ 	.string	""
        /*0030*/ 	.string	"ptxas"
        /*0030*/ 	.string	"Cuda compilation tools, release 13.0, V13.0.88"
        /*0030*/ 	.string	"Build cuda_13.0.r13.0/compiler.36424714_0"
        /*0030*/ 	.string	"-arch sm_100 -m 64 "



//--------------------- .note.nv.cuinfo           --------------------------
	.section	.note.nv.cuinfo,"",@"SHT_NOTE"
	.sectionflags	@"SHF_NOTE_NV_CUINFO"
        /*0018*/ 	.short	0x0002
        /*001a*/ 	.short	0x0064
        /*001c*/ 	.short	0x0082
	.zero		2


//--------------------- .nv.info                  --------------------------
	.section	.nv.info,"",@"SHT_CUDA_INFO"
	.align	4


	//----- nvinfo : EIATTR_REGCOUNT
	.align		4
        /*0000*/ 	.byte	0x04, 0x2f
        /*0002*/ 	.short	(.L_2 - .L_1)
	.align		4
.L_1:
        /*0004*/ 	.word	index@(_Z6kernelPi)
        /*0008*/ 	.word	0x00000018


	//----- nvinfo : EIATTR_FRAME_SIZE
	.align		4
.L_2:
        /*000c*/ 	.byte	0x04, 0x11
        /*000e*/ 	.short	(.L_4 - .L_3)
	.align		4
.L_3:
        /*0010*/ 	.word	index@(_Z6kernelPi)
        /*0014*/ 	.word	0x00000020


	//----- nvinfo : EIATTR_MIN_STACK_SIZE
	.align		4
.L_4:
        /*0018*/ 	.byte	0x04, 0x12
        /*001a*/ 	.short	(.L_6 - .L_5)
	.align		4
.L_5:
        /*001c*/ 	.word	index@(_Z6kernelPi)
        /*0020*/ 	.word	0x00000020
.L_6:


//--------------------- .nv.compat                --------------------------
	.section	.nv.compat,"",@"SHT_CUDA_COMPAT_INFO"
	.align	4
        /*0000*/ 	.byte	0x02, 0x09, 0x00, 0x00, 0x02, 0x02, 0x01, 0x00, 0x02, 0x05, 0x05, 0x00, 0x03, 0x07, 0x01, 0x01
        /*0010*/ 	.byte	0x02, 0x03, 0x00, 0x00, 0x02, 0x06, 0x01, 0x00, 0x04, 0x0b, 0x08, 0x00, 0x09, 0x00, 0x00, 0x00
        /*0020*/ 	.byte	0x00, 0x00, 0x00, 0x00


//--------------------- .nv.info._Z6kernelPi      --------------------------
	.section	.nv.info._Z6kernelPi,"",@"SHT_CUDA_INFO"
	.sectionflags	@""
	.align	4


	//----- nvinfo : EIATTR_CUDA_API_VERSION
	.align		4
        /*0000*/ 	.byte	0x04, 0x37
        /*0002*/ 	.short	(.L_8 - .L_7)
.L_7:
        /*0004*/ 	.word	0x00000082


	//----- nvinfo : EIATTR_KPARAM_INFO
	.align		4
.L_8:
        /*0008*/ 	.byte	0x04, 0x17
        /*000a*/ 	.short	(.L_10 - .L_9)
.L_9:
        /*000c*/ 	.word	0x00000000
        /*0010*/ 	.short	0x0000
        /*0012*/ 	.short	0x0000
        /*0014*/ 	.byte	0x00, 0xf5, 0x21, 0x00


	//----- nvinfo : EIATTR_SPARSE_MMA_MASK
	.align		4
.L_10:
        /*0018*/ 	.byte	0x03, 0x50
        /*001a*/ 	.short	0x0000


	//----- nvinfo : EIATTR_MAXREG_COUNT
	.align		4
        /*001c*/ 	.byte	0x03, 0x1b
        /*001e*/ 	.short	0x00ff


	//----- nvinfo : EIATTR_EXTERNS
	.align		4
        /*0020*/ 	.byte	0x04, 0x0f
        /*0022*/ 	.short	(.L_12 - .L_11)


	//   ....[0]....
	.align		4
.L_11:
        /*0024*/ 	.word	index@(vprintf)


	//----- nvinfo : EIATTR_MERCURY_ISA_VERSION
	.align		4
.L_12:
        /*0028*/ 	.byte	0x03, 0x5f
        /*002a*/ 	.short	0x0101


	//----- nvinfo : EIATTR_VRC_CTA_INIT_COUNT
	.align		4
        /*002c*/ 	.byte	0x02, 0x4a
	.zero		1
	.zero		1


	//----- nvinfo : EIATTR_SYSCALL_OFFSETS
	.align		4
        /*0030*/ 	.byte	0x04, 0x46
        /*0032*/ 	.short	(.L_14 - .L_13)


	//   ....[0]....
.L_13:
        /*0034*/ 	.word	0x000001d0


	//----- nvinfo : EIATTR_EXIT_INSTR_OFFSETS
	.align		4
.L_14:
        /*0038*/ 	.byte	0x04, 0x1c
        /*003a*/ 	.short	(.L_16 - .L_15)


	//   ....[0]....
.L_15:
        /*003c*/ 	.word	0x000001e0


	//----- nvinfo : EIATTR_CBANK_PARAM_SIZE
	.align		4
.L_16:
        /*0040*/ 	.byte	0x03, 0x19
        /*0042*/ 	.short	0x0008


	//----- nvinfo : EIATTR_PARAM_CBANK
	.align		4
        /*0044*/ 	.byte	0x04, 0x0a
        /*0046*/ 	.short	(.L_18 - .L_17)
	.align		4
.L_17:
        /*0048*/ 	.word	index@(.nv.constant0._Z6kernelPi)
        /*004c*/ 	.short	0x0380
        /*004e*/ 	.short	0x0008


	//----- nvinfo : EIATTR_SW_WAR
	.align		4
.L_18:
        /*0050*/ 	.byte	0x04, 0x36
        /*0052*/ 	.short	(.L_20 - .L_19)
.L_19:
        /*0054*/ 	.word	0x00000008
.L_20:


//--------------------- .nv.callgraph             --------------------------
	.section	.nv.callgraph,"",@"SHT_CUDA_CALLGRAPH"
	.align	4
	.sectionentsize	8
	.align		4
        /*0000*/ 	.word	0x00000000
	.align		4
        /*0004*/ 	.word	0xffffffff
	.align		4
        /*0008*/ 	.word	index@(_Z6kernelPi)
	.align		4
        /*000c*/ 	.word	index@(vprintf)
	.align		4
        /*0010*/ 	.word	0x00000000
	.align		4
        /*0014*/ 	.word	0xfffffffe
	.align		4
        /*0018*/ 	.word	0x00000000
	.align		4
        /*001c*/ 	.word	0xfffffffd
	.align		4
        /*0020*/ 	.word	0x00000000
	.align		4
        /*0024*/ 	.word	0xfffffffc


//--------------------- .nv.constant4             --------------------------
	.section	.nv.constant4,"a",@progbits
	.align	8
	.align		8
.nv.constant4:
        /*0000*/ 	.dword	vprintf
	.align		8
        /*0008*/ 	.dword	$str


//--------------------- .text._Z6kernelPi         --------------------------
	.section	.text._Z6kernelPi,"ax",@progbits
	.align	128
        .global         _Z6kernelPi
        .type           _Z6kernelPi,@function
        .size           _Z6kernelPi,(.L_x_2 - _Z6kernelPi)
        .other          _Z6kernelPi,@"STO_CUDA_ENTRY STV_DEFAULT"
_Z6kernelPi:
.text._Z6kernelPi:
[----:B------:R-:W0:Y:S01]  /*0000*/  LDC R1, c[0x0][0x37c] ;  /* 0x0000df00ff017b82 */ /* 0x000e220000000800 */
[----:B------:R-:W1:Y:S01]  /*0010*/  S2R R10, SR_CTAID.Y ;  /* 0x00000000000a7919 */ /* 0x000e620000002600 */
[----:B------:R-:W2:Y:S06]  /*0020*/  LDCU UR5, c[0x0][0x2fc] ;  /* 0x00005f80ff0577ac */ /* 0x000eac0008000800 */
[----:B------:R-:W3:Y:S01]  /*0030*/  LDC.64 R2, c[0x0][0x380] ;  /* 0x0000e000ff027b82 */ /* 0x000ee20000000a00 */
[----:B0-----:R-:W-:Y:S01]  /*0040*/  IADD3 R1, PT, PT, R1, -0x20, RZ ;  /* 0xffffffe001017810 */ /* 0x001fe20007ffe0ff */
[----:B------:R-:W0:Y:S01]  /*0050*/  S2R R16, SR_TID.X ;  /* 0x0000000000107919 */ /* 0x000e220000002100 */
[----:B------:R-:W4:Y:S01]  /*0060*/  LDCU UR8, c[0x0][0x360] ;  /* 0x00006c00ff0877ac */ /* 0x000f220008000800 */
[----:B------:R-:W0:Y:S01]  /*0070*/  S2R R17, SR_TID.Y ;  /* 0x0000000000117919 */ /* 0x000e220000002200 */
[----:B------:R-:W4:Y:S01]  /*0080*/  LDCU UR4, c[0x0][0x364] ;  /* 0x00006c80ff0477ac */ /* 0x000f220008000800 */
[----:B------:R-:W1:Y:S01]  /*0090*/  S2R R9, SR_CTAID.X ;  /* 0x0000000000097919 */ /* 0x000e620000002500 */
[----:B------:R-:W1:Y:S01]  /*00a0*/  LDCU UR9, c[0x0][0x370] ;  /* 0x00006e00ff0977ac */ /* 0x000e620008000800 */
[----:B------:R-:W5:Y:S01]  /*00b0*/  LDCU.64 UR6, c[0x0][0x358] ;  /* 0x00006b00ff0677ac */ /* 0x000f620008000a00 */
[----:B----4-:R-:W-:-:S02]  /*00c0*/  UIMAD UR4, UR8, UR4, URZ ;  /* 0x00000004080472a4 */ /* 0x010fc4000f8e02ff */
[----:B0-----:R-:W-:Y:S02]  /*00d0*/  IMAD R18, R16, UR8, R17 ;  /* 0x0000000810127c24 */ /* 0x001fe4000f8e0211 */
[----:B-1----:R-:W-:-:S04]  /*00e0*/  IMAD R11, R10, UR9, R9 ;  /* 0x000000090a0b7c24 */ /* 0x002fc8000f8e0209 */
[----:B------:R-:W-:-:S04]  /*00f0*/  IMAD R19, R11, UR4, R18 ;  /* 0x000000040b137c24 */ /* 0x000fc8000f8e0212 */
[----:B---3--:R-:W-:-:S05]  /*0100*/  IMAD.WIDE R2, R19, 0x4, R2 ;  /* 0x0000000413027825 */ /* 0x008fca00078e0202 */
[----:B-----5:R-:W3:Y:S01]  /*0110*/  LDG.E R8, desc[UR6][R2.64] ;  /* 0x0000000602087981 */ /* 0x020ee2000c1e1900 */
[----:B------:R-:W-:Y:S01]  /*0120*/  MOV R0, 0x0 ;  /* 0x0000000000007802 */ /* 0x000fe20000000f00 */
[----:B------:R-:W0:Y:S02]  /*0130*/  LDCU UR4, c[0x0][0x2f8] ;  /* 0x00005f00ff0477ac */ /* 0x000e240008000800 */
[----:B------:R1:W-:Y:S01]  /*0140*/  STL.128 [R1+0x10], R16 ;  /* 0x0000101001007387 */ /* 0x0003e20000100c00 */
[----:B------:R1:W4:Y:S01]  /*0150*/  LDC.64 R12, c[0x4][R0] ;  /* 0x01000000000c7b82 */ /* 0x0003220000000a00 */
[----:B------:R-:W5:Y:S01]  /*0160*/  LDCU.64 UR6, c[0x4][0x8] ;  /* 0x01000100ff0677ac */ /* 0x000f620008000a00 */
[----:B0-----:R-:W-:Y:S02]  /*0170*/  IADD3 R6, P0, PT, R1, UR4, RZ ;  /* 0x0000000401067c10 */ /* 0x001fe4000ff1e0ff */
[----:B-----5:R-:W-:Y:S02]  /*0180*/  MOV R4, UR6 ;  /* 0x0000000600047c02 */ /* 0x020fe40008000f00 */
[----:B------:R-:W-:-:S02]  /*0190*/  MOV R5, UR7 ;  /* 0x0000000700057c02 */ /* 0x000fc40008000f00 */
[----:B--2---:R-:W-:Y:S01]  /*01a0*/  IADD3.X R7, PT, PT, RZ, UR5, RZ, P0, !PT ;  /* 0x00000005ff077c10 */ /* 0x004fe200087fe4ff */
[----:B---34-:R1:W-:Y:S06]  /*01b0*/  STL.128 [R1], R8 ;  /* 0x0000000801007387 */ /* 0x0183ec0000100c00 */
[----:B------:R-:W-:-:S07]  /*01c0*/  LEPC R20, `(.L_x_0) ;  /* 0x000000001014794e */ /* 0x000fce0000000000 */
[----:B-1----:R-:W-:Y:S05]  /*01d0*/  CALL.ABS.NOINC R12 ;  /* 0x000000000c007343 */ /* 0x002fea0003c00000 */
.L_x_0:
[----:B------:R-:W-:Y:S05]  /*01e0*/  EXIT ;  /* 0x000000000000794d */ /* 0x000fea0003800000 */
.L_x_1:
[----:B------:R-:W-:-:S00]  /*01f0*/  BRA `(.L_x_1) ;  /* 0xfffffffc00fc7947 */ /* 0x000fc0000383ffff */
[----:B------:R-:W-:-:S00]  /*0200*/  NOP ;  /* 0x0000000000007918 */ /* 0x000fc00000000000 */
[----:B------:R-:W-:-:S00]  /*0210*/  NOP ;  /* 0x0000000000007918 */ /* 0x000fc00000000000 */
[----:B------:R-:W-:-:S00]  /*0220*/  NOP ;  /* 0x0000000000007918 */ /* 0x000fc00000000000 */
[----:B------:R-:W-:-:S00]  /*0230*/  NOP ;  /* 0x0000000000007918 */ /* 0x000fc00000000000 */
[----:B------:R-:W-:-:S00]  /*0240*/  NOP ;  /* 0x0000000000007918 */ /* 0x000fc00000000000 */
[----:B------:R-:W-:-:S00]  /*0250*/  NOP ;  /* 0x0000000000007918 */ /* 0x000fc00000000000 */
[----:B------:R-:W-:-:S00]  /*0260*/  NOP ;  /* 0x0000000000007918 */ /* 0x000fc00000000000 */
[----:B------:R-:W-:-:S00]  /*0270*/  NOP ;  /* 0x0000000000007918 */ /* 0x000fc00000000000 */
.L_x_2:


//--------------------- .nv.global.init           --------------------------
	.section	.nv.global.init,"aw",@progbits
.nv.global.init:
	.type		$str,@object
	.size		$str,(.L_0 - $str)
$str:
        /*0000*/ 	.byte	0x61, 0x5f, 0x69, 0x20, 0x3d, 0x20, 0x25, 0x30, 0x32, 0x64, 0x20, 0x40, 0x62, 0x6c, 0x6f, 0x63
        /*0010*/ 	.byte	0x6b, 0x49, 0x64, 0x78, 0x3d, 0x5b, 0x25, 0x64, 0x2c, 0x20, 0x25, 0x64, 0x5d, 0x20, 0x3d, 0x20
        /*0020*/ 	.byte	0x5b, 0x25, 0x64, 0x5d, 0x20, 0x74, 0x68, 0x72, 0x65, 0x61, 0x64, 0x49, 0x64, 0x78, 0x3d, 0x5b
        /*0030*/ 	.byte	0x25, 0x64, 0x2c, 0x20, 0x25, 0x64, 0x5d, 0x20, 0x3d, 0x20, 0x5b, 0x25, 0x64, 0x5d, 0x20, 0x69
        /*0040*/ 	.byte	0x6e, 0x64, 0x65, 0x78, 0x20, 0x3d, 0x20, 0x5b, 0x25, 0x64, 0x5d, 0x0a, 0x00
.L_0:


//--------------------- .nv.shared.reserved.0     --------------------------
	.section	.nv.shared.reserved.0,"aw",@nobits
	.weak		__nv_reservedSMEM_offset_0_alias
	.size		__nv_reservedSMEM_offset_0_alias, 0, 64
	.other		__nv_reservedSMEM_offset_0_alias,@"STO_CUDA_RESERVED_SHARED STV_DEFAULT"
__nv_reservedSMEM_offset_0_alias:
	.zero		0
	.zero		64


//--------------------- .nv.constant0._Z6kernelPi --------------------------
	.section	.nv.constant0._Z6kernelPi,"a",@progbits
	.sectionflags	@""
	.align	4
.nv.constant0._Z6kernelPi:
	.zero		904


//--------------------- SYMBOLS --------------------------

	.type		.nv.reservedSmem.offset0,@object
	.size		.nv.reservedSmem.offset0,0x4
	.type		vprintf,@function
